	.headerflags	@"EF_CUDA_TEXMODE_UNIFIED EF_CUDA_64BIT_ADDRESS EF_CUDA_ACCELERATORS EF_CUDA_SM90 EF_CUDA_VIRTUAL_SM(EF_CUDA_SM90)"
	.elftype	@"ET_EXEC"


//--------------------- .nv.info                  --------------------------
	.section	.nv.info,"",@"SHT_CUDA_INFO"
	.align	4


	//----- nvinfo : EIATTR_REGCOUNT
	.align		4
        /*0000*/ 	.byte	0x04, 0x2f
        /*0002*/ 	.short	(.L_1 - .L_0)
	.align		4
.L_0:
        /*0004*/ 	.word	index@(triton_poi_fused__unsafe_index_add_convolution_mul_sub_65)
        /*0008*/ 	.word	0x00000020


	//----- nvinfo : EIATTR_MIN_STACK_SIZE
	.align		4
.L_1:
        /*000c*/ 	.byte	0x04, 0x12
        /*000e*/ 	.short	(.L_3 - .L_2)
	.align		4
.L_2:
        /*0010*/ 	.word	index@(triton_poi_fused__unsafe_index_add_convolution_mul_sub_65)
        /*0014*/ 	.word	0x00000000


	//----- nvinfo : EIATTR_FRAME_SIZE
	.align		4
.L_3:
        /*0018*/ 	.byte	0x04, 0x11
        /*001a*/ 	.short	(.L_5 - .L_4)
	.align		4
.L_4:
        /*001c*/ 	.word	index@(triton_poi_fused__unsafe_index_add_convolution_mul_sub_65)
        /*0020*/ 	.word	0x00000000


	//----- nvinfo : EIATTR_MIN_STACK_SIZE
	.align		4
.L_5:
        /*0024*/ 	.byte	0x04, 0x12
        /*0026*/ 	.short	(.L_7 - .L_6)
	.align		4
.L_6:
        /*0028*/ 	.word	index@(triton_poi_fused__unsafe_index_add_convolution_mul_sub_65)
        /*002c*/ 	.word	0x00000000
.L_7:


//--------------------- .nv.info.triton_poi_fused__unsafe_index_add_convolution_mul_sub_65 --------------------------
	.section	.nv.info.triton_poi_fused__unsafe_index_add_convolution_mul_sub_65,"",@"SHT_CUDA_INFO"
	.sectionflags	@""
	.align	4


	//----- nvinfo : EIATTR_CUDA_API_VERSION
	.align		4
        /*0000*/ 	.byte	0x04, 0x37
        /*0002*/ 	.short	(.L_9 - .L_8)
.L_8:
        /*0004*/ 	.word	0x0000007c


	//----- nvinfo : EIATTR_KPARAM_INFO
	.align		4
.L_9:
        /*0008*/ 	.byte	0x04, 0x17
        /*000a*/ 	.short	(.L_11 - .L_10)
.L_10:
        /*000c*/ 	.word	0x00000000
        /*0010*/ 	.short	0x000a
        /*0012*/ 	.short	0x004c
        /*0014*/ 	.byte	0x00, 0xf0, 0x11, 0x00


	//----- nvinfo : EIATTR_KPARAM_INFO
	.align		4
.L_11:
        /*0018*/ 	.byte	0x04, 0x17
        /*001a*/ 	.short	(.L_13 - .L_12)
.L_12:
        /*001c*/ 	.word	0x00000000
        /*0020*/ 	.short	0x0009
        /*0022*/ 	.short	0x0048
        /*0024*/ 	.byte	0x00, 0xf0, 0x11, 0x00


	//----- nvinfo : EIATTR_KPARAM_INFO
	.align		4
.L_13:
        /*0028*/ 	.byte	0x04, 0x17
        /*002a*/ 	.short	(.L_15 - .L_14)
.L_14:
        /*002c*/ 	.word	0x00000000
        /*0030*/ 	.short	0x0008
        /*0032*/ 	.short	0x0040
        /*0034*/ 	.byte	0x00, 0xf4, 0x21, 0x00


	//----- nvinfo : EIATTR_KPARAM_INFO
	.align		4
.L_15:
        /*0038*/ 	.byte	0x04, 0x17
        /*003a*/ 	.short	(.L_17 - .L_16)
.L_16:
        /*003c*/ 	.word	0x00000000
        /*0040*/ 	.short	0x0007
        /*0042*/ 	.short	0x0038
        /*0044*/ 	.byte	0x00, 0xf4, 0x21, 0x00


	//----- nvinfo : EIATTR_KPARAM_INFO
	.align		4
.L_17:
        /*0048*/ 	.byte	0x04, 0x17
        /*004a*/ 	.short	(.L_19 - .L_18)
.L_18:
        /*004c*/ 	.word	0x00000000
        /*0050*/ 	.short	0x0006
        /*0052*/ 	.short	0x0030
        /*0054*/ 	.byte	0x00, 0xf4, 0x21, 0x00


	//----- nvinfo : EIATTR_KPARAM_INFO
	.align		4
.L_19:
        /*0058*/ 	.byte	0x04, 0x17
        /*005a*/ 	.short	(.L_21 - .L_20)
.L_20:
        /*005c*/ 	.word	0x00000000
        /*0060*/ 	.short	0x0005
        /*0062*/ 	.short	0x0028
        /*0064*/ 	.byte	0x00, 0xf4, 0x21, 0x00


	//----- nvinfo : EIATTR_KPARAM_INFO
	.align		4
.L_21:
        /*0068*/ 	.byte	0x04, 0x17
        /*006a*/ 	.short	(.L_23 - .L_22)
.L_22:
        /*006c*/ 	.word	0x00000000
        /*0070*/ 	.short	0x0004
        /*0072*/ 	.short	0x0020
        /*0074*/ 	.byte	0x00, 0xf4, 0x21, 0x00


	//----- nvinfo : EIATTR_KPARAM_INFO
	.align		4
.L_23:
        /*0078*/ 	.byte	0x04, 0x17
        /*007a*/ 	.short	(.L_25 - .L_24)
.L_24:
        /*007c*/ 	.word	0x00000000
        /*0080*/ 	.short	0x0003
        /*0082*/ 	.short	0x0018
        /*0084*/ 	.byte	0x00, 0xf4, 0x21, 0x00


	//----- nvinfo : EIATTR_KPARAM_INFO
	.align		4
.L_25:
        /*0088*/ 	.byte	0x04, 0x17
        /*008a*/ 	.short	(.L_27 - .L_26)
.L_26:
        /*008c*/ 	.word	0x00000000
        /*0090*/ 	.short	0x0002
        /*0092*/ 	.short	0x0010
        /*0094*/ 	.byte	0x00, 0xf4, 0x21, 0x00


	//----- nvinfo : EIATTR_KPARAM_INFO
	.align		4
.L_27:
        /*0098*/ 	.byte	0x04, 0x17
        /*009a*/ 	.short	(.L_29 - .L_28)
.L_28:
        /*009c*/ 	.word	0x00000000
        /*00a0*/ 	.short	0x0001
        /*00a2*/ 	.short	0x0008
        /*00a4*/ 	.byte	0x00, 0xf4, 0x21, 0x00


	//----- nvinfo : EIATTR_KPARAM_INFO
	.align		4
.L_29:
        /*00a8*/ 	.byte	0x04, 0x17
        /*00aa*/ 	.short	(.L_31 - .L_30)
.L_30:
        /*00ac*/ 	.word	0x00000000
        /*00b0*/ 	.short	0x0000
        /*00b2*/ 	.short	0x0000
        /*00b4*/ 	.byte	0x00, 0xf4, 0x21, 0x00


	//----- nvinfo : EIATTR_SPARSE_MMA_MASK
	.align		4
.L_31:
        /*00b8*/ 	.byte	0x03, 0x50
        /*00ba*/ 	.short	0x0000


	//----- nvinfo : EIATTR_MAXREG_COUNT
	.align		4
        /*00bc*/ 	.byte	0x03, 0x1b
        /*00be*/ 	.short	0x00ff


	//----- nvinfo : EIATTR_EXIT_INSTR_OFFSETS
	.align		4
        /*00c0*/ 	.byte	0x04, 0x1c
        /*00c2*/ 	.short	(.L_33 - .L_32)


	//   ....[0]....
.L_32:
        /*00c4*/ 	.word	0x000007a0


	//   ....[1]....
        /*00c8*/ 	.word	0x000007c0


	//----- nvinfo : EIATTR_REQNTID
	.align		4
.L_33:
        /*00cc*/ 	.byte	0x04, 0x10
        /*00ce*/ 	.short	(.L_35 - .L_34)
.L_34:
        /*00d0*/ 	.word	0x00000080
        /*00d4*/ 	.word	0x00000001
        /*00d8*/ 	.word	0x00000001


	//----- nvinfo : EIATTR_CBANK_PARAM_SIZE
	.align		4
.L_35:
        /*00dc*/ 	.byte	0x03, 0x19
        /*00de*/ 	.short	0x0050


	//----- nvinfo : EIATTR_PARAM_CBANK
	.align		4
        /*00e0*/ 	.byte	0x04, 0x0a
        /*00e2*/ 	.short	(.L_37 - .L_36)
	.align		4
.L_36:
        /*00e4*/ 	.word	index@(.nv.constant0.triton_poi_fused__unsafe_index_add_convolution_mul_sub_65)
        /*00e8*/ 	.short	0x0210
        /*00ea*/ 	.short	0x0050


	//----- nvinfo : EIATTR_SW_WAR
	.align		4
.L_37:
        /*00ec*/ 	.byte	0x04, 0x36
        /*00ee*/ 	.short	(.L_39 - .L_38)
.L_38:
        /*00f0*/ 	.word	0x00000008
.L_39:


//--------------------- .nv.callgraph             --------------------------
	.section	.nv.callgraph,"",@"SHT_CUDA_CALLGRAPH"
	.align	4
	.sectionentsize	8
	.align		4
        /*0000*/ 	.word	0x00000000
	.align		4
        /*0004*/ 	.word	0xffffffff
	.align		4
        /*0008*/ 	.word	0x00000000
	.align		4
        /*000c*/ 	.word	0xfffffffe
	.align		4
        /*0010*/ 	.word	0x00000000
	.align		4
        /*0014*/ 	.word	0xfffffffd
	.align		4
        /*0018*/ 	.word	0x00000000
	.align		4
        /*001c*/ 	.word	0xfffffffc


//--------------------- .text.triton_poi_fused__unsafe_index_add_convolution_mul_sub_65 --------------------------
	.section	.text.triton_poi_fused__unsafe_index_add_convolution_mul_sub_65,"ax",@progbits
	.sectionflags	@"SHF_BARRIERS=1"
	.align	128
        .global         triton_poi_fused__unsafe_index_add_convolution_mul_sub_65
        .type           triton_poi_fused__unsafe_index_add_convolution_mul_sub_65,@function
        .size           triton_poi_fused__unsafe_index_add_convolution_mul_sub_65,(.L_x_1 - triton_poi_fused__unsafe_index_add_convolution_mul_sub_65)
        .other          triton_poi_fused__unsafe_index_add_convolution_mul_sub_65,@"STO_CUDA_ENTRY STV_DEFAULT"
triton_poi_fused__unsafe_index_add_convolution_mul_sub_65:
.text.triton_poi_fused__unsafe_index_add_convolution_mul_sub_65:
[----:B------:R-:W0:Y:S01]  /*0000*/  LDC R1, c[0x0][0x28] ;  /* 0x00000a00ff017b82 */ /* 0x000e220000000800 */
[----:B------:R-:W1:Y:S07]  /*0010*/  S2R R0, SR_TID.X ;  /* 0x0000000000007919 */ /* 0x000e6e0000002100 */
[----:B------:R-:W2:Y:S01]  /*0020*/  S2UR UR4, SR_CTAID.X ;  /* 0x00000000000479c3 */ /* 0x000ea20000002500 */
[----:B------:R-:W-:-:S07]  /*0030*/  CS2R R4, SRZ ;  /* 0x0000000000047805 */ /* 0x000fce000001ff00 */
[----:B------:R-:W3:Y:S08]  /*0040*/  LDC.64 R14, c[0x0][0x220] ;  /* 0x00008800ff0e7b82 */ /* 0x000ef00000000a00 */
[----:B------:R-:W4:Y:S08]  /*0050*/  LDC.64 R16, c[0x0][0x230] ;  /* 0x00008c00ff107b82 */ /* 0x000f300000000a00 */
[----:B------:R-:W5:Y:S01]  /*0060*/  LDC.64 R10, c[0x0][0x218] ;  /* 0x00008600ff0a7b82 */ /* 0x000f620000000a00 */
[----:B--2---:R-:W-:-:S07]  /*0070*/  USHF.L.U32 UR4, UR4, 0x4, URZ ;  /* 0x0000000404047899 */ /* 0x004fce000800063f */
[----:B------:R-:W2:Y:S01]  /*0080*/  LDC.64 R6, c[0x0][0x240] ;  /* 0x00009000ff067b82 */ /* 0x000ea20000000a00 */
[----:B-1----:R-:W-:Y:S02]  /*0090*/  SHF.R.U32.HI R22, RZ, 0x3, R0 ;  /* 0x00000003ff167819 */ /* 0x002fe40000011600 */
[----:B------:R-:W-:Y:S01]  /*00a0*/  CS2R R8, SRZ ;  /* 0x0000000000087805 */ /* 0x000fe2000001ff00 */
[----:B------:R-:W1:Y:S01]  /*00b0*/  S2R R23, SR_CTAID.Y ;  /* 0x0000000000177919 */ /* 0x000e620000002600 */
[----:B------:R-:W-:Y:S01]  /*00c0*/  ULDC.64 UR6, c[0x0][0x228] ;  /* 0x00008a0000067ab9 */ /* 0x000fe20000000a00 */
[----:B------:R-:W-:Y:S02]  /*00d0*/  SGXT.U32 R22, R22, 0x4 ;  /* 0x000000041616781a */ /* 0x000fe40000000000 */
[----:B------:R-:W1:Y:S02]  /*00e0*/  LDC.64 R20, c[0x0][0x238] ;  /* 0x00008e00ff147b82 */ /* 0x000e640000000a00 */
[----:B------:R-:W-:Y:S01]  /*00f0*/  LOP3.LUT R22, R22, UR4, RZ, 0xfc, !PT ;  /* 0x0000000416167c12 */ /* 0x000fe2000f8efcff */
[----:B------:R-:W-:-:S03]  /*0100*/  ULDC.64 UR4, c[0x0][0x208] ;  /* 0x0000820000047ab9 */ /* 0x000fc60000000a00 */
[----:B------:R-:W-:Y:S02]  /*0110*/  SHF.R.S32.HI R3, RZ, 0x1f, R22 ;  /* 0x0000001fff037819 */ /* 0x000fe40000011416 */
[----:B------:R-:W-:Y:S02]  /*0120*/  ISETP.GE.AND P0, PT, R22, 0x10, PT ;  /* 0x000000101600780c */ /* 0x000fe40003f06270 */
[----:B------:R-:W-:Y:S02]  /*0130*/  LEA.HI R25, R3, R22, RZ, 0x2 ;  /* 0x0000001603197211 */ /* 0x000fe400078f10ff */
[----:B------:R-:W-:Y:S02]  /*0140*/  CS2R R2, SRZ ;  /* 0x0000000000027805 */ /* 0x000fe4000001ff00 */
[----:B------:R-:W-:Y:S02]  /*0150*/  LOP3.LUT R27, R25, 0xfffffffc, RZ, 0xc0, !PT ;  /* 0xfffffffc191b7812 */ /* 0x000fe400078ec0ff */
[----:B------:R-:W-:-:S03]  /*0160*/  SHF.R.S32.HI R25, RZ, 0x2, R25 ;  /* 0x00000002ff197819 */ /* 0x000fc60000011419 */
[----:B------:R-:W-:-:S04]  /*0170*/  IMAD.IADD R27, R22, 0x1, -R27 ;  /* 0x00000001161b7824 */ /* 0x000fc800078e0a1b */
[----:B---3--:R-:W-:-:S04]  /*0180*/  IMAD.WIDE R14, R27, 0x8, R14 ;  /* 0x000000081b0e7825 */ /* 0x008fc800078e020e */
[----:B----4-:R-:W-:Y:S01]  /*0190*/  IMAD.WIDE R16, R27, 0x8, R16 ;  /* 0x000000081b107825 */ /* 0x010fe200078e0210 */
[----:B------:R1:W3:Y:S03]  /*01a0*/  @!P0 LDG.E.EL.64 R2, desc[UR4][R14.64] ;  /* 0x000000040e028981 */ /* 0x0002e6000c2e1b00 */
[C---:B-----5:R-:W-:Y:S01]  /*01b0*/  IMAD.WIDE R12, R25.reuse, 0x8, R10 ;  /* 0x00000008190c7825 */ /* 0x060fe200078e020a */
[----:B------:R-:W4:Y:S01]  /*01c0*/  @!P0 LDG.E.EL.64 R4, desc[UR4][R16.64] ;  /* 0x0000000410048981 */ /* 0x000f22000c2e1b00 */
[----:B------:R-:W-:Y:S02]  /*01d0*/  CS2R R10, SRZ ;  /* 0x00000000000a7805 */ /* 0x000fe4000001ff00 */
[----:B--2---:R-:W-:Y:S01]  /*01e0*/  IMAD.WIDE R6, R25, 0x8, R6 ;  /* 0x0000000819067825 */ /* 0x004fe200078e0206 */
[----:B------:R2:W5:Y:S04]  /*01f0*/  @!P0 LDG.E.EL.64 R8, desc[UR4][R12.64] ;  /* 0x000000040c088981 */ /* 0x000568000c2e1b00 */
[----:B------:R2:W5:Y:S01]  /*0200*/  @!P0 LDG.E.EL.64 R10, desc[UR4][R6.64] ;  /* 0x00000004060a8981 */ /* 0x000562000c2e1b00 */
[----:B------:R-:W-:Y:S01]  /*0210*/  IMAD.SHL.U32 R0, R0, 0x2, RZ ;  /* 0x0000000200007824 */ /* 0x000fe200078e00ff */
[----:B-1----:R-:W-:Y:S01]  /*0220*/  SHF.R.S32.HI R14, RZ, 0x1b, R23 ;  /* 0x0000001bff0e7819 */ /* 0x002fe20000011417 */
[----:B0-----:R-:W-:Y:S01]  /*0230*/  IMAD.WIDE R20, R27, 0x4, R20 ;  /* 0x000000041b147825 */ /* 0x001fe200078e0214 */
[----:B------:R-:W-:-:S02]  /*0240*/  CS2R R18, SRZ ;  /* 0x0000000000127805 */ /* 0x000fc4000001ff00 */
[----:B------:R-:W-:-:S05]  /*0250*/  LOP3.LUT R0, R0, 0xe, RZ, 0xc0, !PT ;  /* 0x0000000e00007812 */ /* 0x000fca00078ec0ff */
[----:B------:R-:W-:Y:S01]  /*0260*/  IMAD R23, R23, 0x10, R0 ;  /* 0x0000001017177824 */ /* 0x000fe200078e0200 */
[----:B------:R-:W-:-:S04]  /*0270*/  SGXT R0, R14, 0x1 ;  /* 0x000000010e00781a */ /* 0x000fc80000000200 */
[----:B------:R-:W-:-:S04]  /*0280*/  LEA.HI R0, R0, R23, RZ, 0x9 ;  /* 0x0000001700007211 */ /* 0x000fc800078f48ff */
[----:B--2---:R-:W-:Y:S02]  /*0290*/  LOP3.LUT R12, R0, 0xfffffe00, RZ, 0xc0, !PT ;  /* 0xfffffe00000c7812 */ /* 0x004fe400078ec0ff */
[----:B------:R-:W-:-:S03]  /*02a0*/  SHF.R.S32.HI R0, RZ, 0x9, R0 ;  /* 0x00000009ff007819 */ /* 0x000fc60000011400 */
[----:B------:R-:W-:Y:S02]  /*02b0*/  IMAD.IADD R23, R23, 0x1, -R12 ;  /* 0x0000000117177824 */ /* 0x000fe400078e0a0c */
[----:B------:R-:W-:Y:S01]  /*02c0*/  IMAD.SHL.U32 R17, R0, 0x800, RZ ;  /* 0x0000080000117824 */ /* 0x000fe200078e00ff */
[----:B------:R-:W-:Y:S01]  /*02d0*/  CS2R R28, SRZ ;  /* 0x00000000001c7805 */ /* 0x000fe2000001ff00 */
[----:B------:R-:W-:Y:S01]  /*02e0*/  IMAD R24, R22, 0x200, R23 ;  /* 0x0000020016187824 */ /* 0x000fe200078e0217 */
[----:B------:R-:W-:Y:S01]  /*02f0*/  CS2R R26, SRZ ;  /* 0x00000000001a7805 */ /* 0x000fe2000001ff00 */
[----:B------:R-:W-:Y:S02]  /*0300*/  HFMA2.MMA R22, -RZ, RZ, 0, 0 ;  /* 0x00000000ff167435 */ /* 0x000fe400000001ff */
[----:B------:R-:W-:Y:S02]  /*0310*/  IMAD R24, R0, 0x2000, R24 ;  /* 0x0000200000187824 */ /* 0x000fe400078e0218 */
[----:B------:R-:W-:-:S06]  /*0320*/  IMAD.MOV.U32 R0, RZ, RZ, RZ ;  /* 0x000000ffff007224 */ /* 0x000fcc00078e00ff */
[----:B------:R-:W2:Y:S01]  /*0330*/  @!P0 LDG.E.EL R22, desc[UR4][R20.64] ;  /* 0x0000000414168981 */ /* 0x000ea2000c2e1900 */
[----:B---3--:R-:W-:Y:S02]  /*0340*/  SHF.R.U32.HI R15, RZ, 0x1e, R3 ;  /* 0x0000001eff0f7819 */ /* 0x008fe40000011603 */
[----:B----4-:R-:W-:Y:S02]  /*0350*/  SHF.R.U32.HI R14, RZ, 0x1e, R5 ;  /* 0x0000001eff0e7819 */ /* 0x010fe40000011605 */
[----:B------:R-:W-:Y:S02]  /*0360*/  LOP3.LUT R13, R15, 0x2, RZ, 0xc0, !PT ;  /* 0x000000020f0d7812 */ /* 0x000fe400078ec0ff */
[----:B------:R-:W-:Y:S02]  /*0370*/  LOP3.LUT R7, R14, 0x2, RZ, 0xc0, !PT ;  /* 0x000000020e077812 */ /* 0x000fe400078ec0ff */
[----:B-----5:R-:W-:Y:S02]  /*0380*/  SHF.R.U32.HI R15, RZ, 0x1e, R9 ;  /* 0x0000001eff0f7819 */ /* 0x020fe40000011609 */
[----:B------:R-:W-:-:S02]  /*0390*/  IADD3 R13, P1, R2, R13, RZ ;  /* 0x0000000d020d7210 */ /* 0x000fc40007f3e0ff */
[----:B------:R-:W-:Y:S02]  /*03a0*/  IADD3 R7, P2, R4, R7, RZ ;  /* 0x0000000704077210 */ /* 0x000fe40007f5e0ff */
[----:B------:R-:W-:Y:S01]  /*03b0*/  SHF.R.U32.HI R2, RZ, 0x1e, R11 ;  /* 0x0000001eff027819 */ /* 0x000fe2000001160b */
[----:B------:R-:W-:Y:S01]  /*03c0*/  IMAD.X R14, RZ, RZ, R3, P1 ;  /* 0x000000ffff0e7224 */ /* 0x000fe200008e0603 */
[----:B------:R-:W-:Y:S01]  /*03d0*/  LOP3.LUT R15, R15, 0x2, RZ, 0xc0, !PT ;  /* 0x000000020f0f7812 */ /* 0x000fe200078ec0ff */
[----:B------:R-:W-:Y:S01]  /*03e0*/  IMAD.X R12, RZ, RZ, R5, P2 ;  /* 0x000000ffff0c7224 */ /* 0x000fe200010e0605 */
[----:B------:R-:W-:Y:S02]  /*03f0*/  LOP3.LUT R3, R2, 0x2, RZ, 0xc0, !PT ;  /* 0x0000000202037812 */ /* 0x000fe400078ec0ff */
[----:B------:R-:W-:Y:S02]  /*0400*/  IADD3 R8, P1, R8, R15, RZ ;  /* 0x0000000f08087210 */ /* 0x000fe40007f3e0ff */
[----:B------:R-:W-:-:S02]  /*0410*/  LEA R2, P2, R13, UR6, 0xb ;  /* 0x000000060d027c11 */ /* 0x000fc4000f8458ff */
[----:B------:R-:W-:Y:S02]  /*0420*/  LEA R4, P3, R7, UR6, 0xb ;  /* 0x0000000607047c11 */ /* 0x000fe4000f8658ff */
[----:B------:R-:W-:Y:S02]  /*0430*/  IADD3 R6, P4, R10, R3, RZ ;  /* 0x000000030a067210 */ /* 0x000fe40007f9e0ff */
[----:B------:R-:W-:Y:S02]  /*0440*/  IADD3.X R9, RZ, R9, RZ, P1, !PT ;  /* 0x00000009ff097210 */ /* 0x000fe40000ffe4ff */
[----:B------:R-:W-:Y:S01]  /*0450*/  LEA.HI.X R3, R13, UR7, R14, 0xb, P2 ;  /* 0x000000070d037c11 */ /* 0x000fe200090f5c0e */
[----:B------:R-:W-:Y:S01]  /*0460*/  IMAD.X R11, RZ, RZ, R11, P4 ;  /* 0x000000ffff0b7224 */ /* 0x000fe200020e060b */
[----:B------:R-:W-:Y:S01]  /*0470*/  LEA.HI.X R5, R7, UR7, R12, 0xb, P3 ;  /* 0x0000000707057c11 */ /* 0x000fe200098f5c0c */
[C---:B------:R-:W-:Y:S01]  /*0480*/  IMAD.SHL.U32 R13, R8.reuse, 0x1000, RZ ;  /* 0x00001000080d7824 */ /* 0x040fe200078e00ff */
[----:B------:R-:W-:Y:S01]  /*0490*/  SHF.L.U64.HI R7, R8, 0xc, R9 ;  /* 0x0000000c08077819 */ /* 0x000fe20000010209 */
[C---:B------:R-:W-:Y:S01]  /*04a0*/  IMAD.SHL.U32 R9, R6.reuse, 0x1000, RZ ;  /* 0x0000100006097824 */ /* 0x040fe200078e00ff */
[----:B------:R-:W-:Y:S01]  /*04b0*/  SHF.L.U64.HI R15, R6, 0xc, R11 ;  /* 0x0000000c060f7819 */ /* 0x000fe2000001020b */
[----:B------:R-:W-:-:S04]  /*04c0*/  IMAD.WIDE R2, R23, 0x4, R2 ;  /* 0x0000000417027825 */ /* 0x000fc800078e0202 */
[----:B------:R-:W-:Y:S01]  /*04d0*/  IMAD.WIDE R4, R23, 0x4, R4 ;  /* 0x0000000417047825 */ /* 0x000fe200078e0204 */
[----:B------:R-:W-:Y:S02]  /*04e0*/  IADD3 R10, P3, R2, R9, RZ ;  /* 0x00000009020a7210 */ /* 0x000fe40007f7e0ff */
[----:B------:R-:W-:Y:S02]  /*04f0*/  IADD3 R8, P1, R2, R13, RZ ;  /* 0x0000000d02087210 */ /* 0x000fe40007f3e0ff */
[----:B------:R-:W-:Y:S02]  /*0500*/  IADD3 R12, P2, R4, R13, RZ ;  /* 0x0000000d040c7210 */ /* 0x000fe40007f5e0ff */
[----:B------:R-:W-:Y:S01]  /*0510*/  IADD3 R14, P4, R4, R9, RZ ;  /* 0x00000009040e7210 */ /* 0x000fe20007f9e0ff */
[--C-:B------:R-:W-:Y:S01]  /*0520*/  IMAD.X R9, R3, 0x1, R7.reuse, P1 ;  /* 0x0000000103097824 */ /* 0x100fe200008e0607 */
[----:B------:R-:W-:Y:S01]  /*0530*/  IADD3.X R11, R3, R15, RZ, P3, !PT ;  /* 0x0000000f030b7210 */ /* 0x000fe20001ffe4ff */
[C---:B------:R-:W-:Y:S01]  /*0540*/  IMAD.X R13, R5.reuse, 0x1, R7, P2 ;  /* 0x00000001050d7824 */ /* 0x040fe200010e0607 */
[----:B------:R-:W0:Y:S01]  /*0550*/  LDC.64 R2, c[0x0][0x248] ;  /* 0x00009200ff027b82 */ /* 0x000e220000000a00 */
[----:B------:R-:W-:-:S02]  /*0560*/  IMAD.X R15, R5, 0x1, R15, P4 ;  /* 0x00000001050f7824 */ /* 0x000fc400020e060f */
[----:B------:R-:W-:-:S04]  /*0570*/  IMAD.WIDE R8, R17, 0x4, R8 ;  /* 0x0000000411087825 */ /* 0x000fc800078e0208 */
[C---:B------:R-:W-:Y:S01]  /*0580*/  IMAD.WIDE R10, R17.reuse, 0x4, R10 ;  /* 0x00000004110a7825 */ /* 0x040fe200078e020a */
[----:B------:R-:W1:Y:S03]  /*0590*/  LDC.64 R4, c[0x0][0x250] ;  /* 0x00009400ff047b82 */ /* 0x000e660000000a00 */
[C---:B------:R-:W-:Y:S01]  /*05a0*/  IMAD.WIDE R12, R17.reuse, 0x4, R12 ;  /* 0x00000004110c7825 */ /* 0x040fe200078e020c */
[----:B------:R-:W3:Y:S03]  /*05b0*/  @!P0 LDG.E.64 R28, desc[UR4][R10.64] ;  /* 0x000000040a1c8981 */ /* 0x000ee6000c1e1b00 */
[----:B------:R-:W-:Y:S01]  /*05c0*/  IMAD.WIDE R14, R17, 0x4, R14 ;  /* 0x00000004110e7825 */ /* 0x000fe200078e020e */
[----:B------:R-:W4:Y:S01]  /*05d0*/  LDC.64 R6, c[0x0][0x210] ;  /* 0x00008400ff067b82 */ /* 0x000f220000000a00 */
[----:B------:R-:W-:Y:S01]  /*05e0*/  CS2R R16, SRZ ;  /* 0x0000000000107805 */ /* 0x000fe2000001ff00 */
[----:B------:R-:W5:Y:S04]  /*05f0*/  @!P0 LDG.E.64 R18, desc[UR4][R12.64] ;  /* 0x000000040c128981 */ /* 0x000f68000c1e1b00 */
[----:B------:R-:W3:Y:S04]  /*0600*/  @!P0 LDG.E.64 R26, desc[UR4][R14.64] ;  /* 0x000000040e1a8981 */ /* 0x000ee8000c1e1b00 */
[----:B------:R1:W5:Y:S01]  /*0610*/  @!P0 LDG.E.64 R16, desc[UR4][R8.64] ;  /* 0x0000000408108981 */ /* 0x000362000c1e1b00 */
[----:B0-----:R-:W-:-:S05]  /*0620*/  IMAD.WIDE R2, R25, 0x4, R2 ;  /* 0x0000000419027825 */ /* 0x001fca00078e0202 */
[----:B------:R-:W2:Y:S01]  /*0630*/  @!P0 LDG.E.EL R0, desc[UR4][R2.64] ;  /* 0x0000000402008981 */ /* 0x000ea2000c2e1900 */
[----:B-1----:R-:W-:Y:S01]  /*0640*/  IMAD.WIDE R8, R23, 0x4, R4 ;  /* 0x0000000417087825 */ /* 0x002fe200078e0204 */
[----:B------:R-:W-:-:S03]  /*0650*/  CS2R R4, SRZ ;  /* 0x0000000000047805 */ /* 0x000fc6000001ff00 */
[----:B----4-:R-:W-:Y:S02]  /*0660*/  IMAD.WIDE R6, R24, 0x4, R6 ;  /* 0x0000000418067825 */ /* 0x010fe400078e0206 */
[----:B------:R-:W4:Y:S04]  /*0670*/  LDG.E.EL.64 R8, desc[UR4][R8.64] ;  /* 0x0000000408087981 */ /* 0x000f28000c2e1b00 */
[----:B------:R-:W4:Y:S01]  /*0680*/  @!P0 LDG.E.EL.64 R4, desc[UR4][R6.64] ;  /* 0x0000000406048981 */ /* 0x000f22000c2e1b00 */
[----:B------:R-:W-:Y:S01]  /*0690*/  BAR.SYNC.DEFER_BLOCKING 0x0 ;  /* 0x0000000000007b1d */ /* 0x000fe20000010000 */
[----:B---3--:R-:W-:Y:S01]  /*06a0*/  FADD R11, R26, -R28 ;  /* 0x8000001c1a0b7221 */ /* 0x008fe20000000000 */
[----:B------:R-:W-:Y:S01]  /*06b0*/  FADD R10, R27, -R29 ;  /* 0x8000001d1b0a7221 */ /* 0x000fe20000000000 */
[----:B-----5:R-:W-:Y:S01]  /*06c0*/  FADD R13, R18, -R16 ;  /* 0x80000010120d7221 */ /* 0x020fe20000000000 */
[----:B------:R-:W-:Y:S01]  /*06d0*/  FADD R12, R19, -R17 ;  /* 0x80000011130c7221 */ /* 0x000fe20000000000 */
[-C--:B--2---:R-:W-:Y:S01]  /*06e0*/  FFMA R28, R11, R22.reuse, R28 ;  /* 0x000000160b1c7223 */ /* 0x084fe2000000001c */
[-C--:B------:R-:W-:Y:S01]  /*06f0*/  FFMA R10, R10, R22.reuse, R29 ;  /* 0x000000160a0a7223 */ /* 0x080fe2000000001d */
[-C--:B------:R-:W-:Y:S01]  /*0700*/  FFMA R13, R13, R22.reuse, R16 ;  /* 0x000000160d0d7223 */ /* 0x080fe20000000010 */
[----:B------:R-:W-:-:S03]  /*0710*/  FFMA R17, R12, R22, R17 ;  /* 0x000000160c117223 */ /* 0x000fc60000000011 */
[----:B------:R-:W-:Y:S01]  /*0720*/  FADD R28, -R13, R28 ;  /* 0x0000001c0d1c7221 */ /* 0x000fe20000000100 */
[----:B------:R-:W-:-:S03]  /*0730*/  FADD R10, -R17, R10 ;  /* 0x0000000a110a7221 */ /* 0x000fc60000000100 */
[-C--:B------:R-:W-:Y:S01]  /*0740*/  FFMA R28, R28, R0.reuse, R13 ;  /* 0x000000001c1c7223 */ /* 0x080fe2000000000d */
[----:B------:R-:W-:Y:S01]  /*0750*/  FFMA R10, R10, R0, R17 ;  /* 0x000000000a0a7223 */ /* 0x000fe20000000011 */
[----:B----4-:R-:W-:Y:S01]  /*0760*/  FADD R3, R8, R4 ;  /* 0x0000000408037221 */ /* 0x010fe20000000000 */
[----:B------:R-:W-:-:S03]  /*0770*/  FADD R5, R9, R5 ;  /* 0x0000000509057221 */ /* 0x000fc60000000000 */
[----:B------:R-:W-:Y:S01]  /*0780*/  FADD R4, R28, R3 ;  /* 0x000000031c047221 */ /* 0x000fe20000000000 */
[----:B------:R-:W-:Y:S01]  /*0790*/  FADD R5, R10, R5 ;  /* 0x000000050a057221 */ /* 0x000fe20000000000 */
[----:B------:R-:W-:Y:S06]  /*07a0*/  @P0 EXIT ;  /* 0x000000000000094d */ /* 0x000fec0003800000 */
[----:B------:R-:W-:Y:S01]  /*07b0*/  STG.E.64 desc[UR4][R6.64], R4 ;  /* 0x0000000406007986 */ /* 0x000fe2000c101b04 */
[----:B------:R-:W-:Y:S05]  /*07c0*/  EXIT ;  /* 0x000000000000794d */ /* 0x000fea0003800000 */
.L_x_0:
[----:B------:R-:W-:-:S00]  /*07d0*/  BRA `(.L_x_0) ;  /* 0xfffffffc00fc7947 */ /* 0x000fc0000383ffff */
[----:B------:R-:W-:-:S00]  /*07e0*/  NOP ;  /* 0x0000000000007918 */ /* 0x000fc00000000000 */
        /* <DEDUP_REMOVED lines=9> */
.L_x_1:


//--------------------- .nv.constant0.triton_poi_fused__unsafe_index_add_convolution_mul_sub_65 --------------------------
	.section	.nv.constant0.triton_poi_fused__unsafe_index_add_convolution_mul_sub_65,"a",@progbits
	.sectionflags	@""
	.align	4
.nv.constant0.triton_poi_fused__unsafe_index_add_convolution_mul_sub_65:
	.zero		608
